//
// Generated by NVIDIA NVVM Compiler
//
// Compiler Build ID: CL-36424714
// Cuda compilation tools, release 13.0, V13.0.88
// Based on NVVM 20.0.0
//

.version 9.0
.target sm_100
.address_size 64

	// .globl	_Z12mem_trs_testPi
.extern .func  (.param .b32 func_retval0) vprintf
(
	.param .b64 vprintf_param_0,
	.param .b64 vprintf_param_1
)
;
.global .align 1 .b8 $str[30] = {116, 105, 100, 58, 32, 37, 100, 44, 32, 103, 105, 100, 58, 32, 37, 100, 44, 32, 118, 97, 108, 117, 101, 58, 32, 37, 100, 32, 10};

.visible .entry _Z12mem_trs_testPi(
	.param .u64 .ptr .align 1 _Z12mem_trs_testPi_param_0
)
{
	.local .align 8 .b8 	__local_depot0[16];
	.reg .b64 	%SP;
	.reg .b64 	%SPL;
	.reg .b32 	%r<8>;
	.reg .b64 	%rd<9>;

	mov.u64 	%SPL, __local_depot0;
	cvta.local.u64 	%SP, %SPL;
	ld.param.u64 	%rd1, [_Z12mem_trs_testPi_param_0];
	cvta.to.global.u64 	%rd2, %rd1;
	add.u64 	%rd3, %SP, 0;
	add.u64 	%rd4, %SPL, 0;
	mov.u32 	%r1, %ctaid.x;
	mov.u32 	%r2, %ntid.x;
	mov.u32 	%r3, %tid.x;
	mad.lo.s32 	%r4, %r1, %r2, %r3;
	mul.wide.s32 	%rd5, %r4, 4;
	add.s64 	%rd6, %rd2, %rd5;
	ld.global.u32 	%r5, [%rd6];
	st.local.v2.u32 	[%rd4], {%r3, %r4};
	st.local.u32 	[%rd4+8], %r5;
	mov.u64 	%rd7, $str;
	cvta.global.u64 	%rd8, %rd7;
	{ // callseq 0, 0
	.param .b64 param0;
	st.param.b64 	[param0], %rd8;
	.param .b64 param1;
	st.param.b64 	[param1], %rd3;
	.param .b32 retval0;
	call.uni (retval0), 
	vprintf, 
	(
	param0, 
	param1
	);
	ld.param.b32 	%r6, [retval0];
	} // callseq 0
	ret;

}


// ===== COMPILED SASS (sm_100) =====

	.target	sm_100

	.elftype	@"ET_EXEC"


//--------------------- .note.nv.tkinfo           --------------------------
	.section	.note.nv.tkinfo,"",@"SHT_NOTE"
	.sectionflags	@"SHF_NOTE_NV_TKINFO"
	.tkinfo
        /*0018*/ 	.word	0x00000002
        /*0030*/ 	.string	""
        /*0030*/ 	.string	"ptxas"
        /*0030*/ 	.string	"Cuda compilation tools, release 13.0, V13.0.88"
        /*0030*/ 	.string	"Build cuda_13.0.r13.0/compiler.36424714_0"
        /*0030*/ 	.string	"-arch sm_100 -m 64 "



//--------------------- .note.nv.cuinfo           --------------------------
	.section	.note.nv.cuinfo,"",@"SHT_NOTE"
	.sectionflags	@"SHF_NOTE_NV_CUINFO"
        /*0018*/ 	.short	0x0002
        /*001a*/ 	.short	0x0064
        /*001c*/ 	.short	0x0082
	.zero		2


//--------------------- .nv.info                  --------------------------
	.section	.nv.info,"",@"SHT_CUDA_INFO"
	.align	4


	//----- nvinfo : EIATTR_REGCOUNT
	.align		4
        /*0000*/ 	.byte	0x04, 0x2f
        /*0002*/ 	.short	(.L_2 - .L_1)
	.align		4
.L_1:
        /*0004*/ 	.word	index@(_Z12mem_trs_testPi)
        /*0008*/ 	.word	0x00000018


	//----- nvinfo : EIATTR_FRAME_SIZE
	.align		4
.L_2:
        /*000c*/ 	.byte	0x04, 0x11
        /*000e*/ 	.short	(.L_4 - .L_3)
	.align		4
.L_3:
        /*0010*/ 	.word	index@(_Z12mem_trs_testPi)
        /*0014*/ 	.word	0x00000010


	//----- nvinfo : EIATTR_MIN_STACK_SIZE
	.align		4
.L_4:
        /*0018*/ 	.byte	0x04, 0x12
        /*001a*/ 	.short	(.L_6 - .L_5)
	.align		4
.L_5:
        /*001c*/ 	.word	index@(_Z12mem_trs_testPi)
        /*0020*/ 	.word	0x00000010
.L_6:


//--------------------- .nv.compat                --------------------------
	.section	.nv.compat,"",@"SHT_CUDA_COMPAT_INFO"
	.align	4
        /*0000*/ 	.byte	0x02, 0x09, 0x00, 0x00, 0x02, 0x02, 0x01, 0x00, 0x02, 0x05, 0x05, 0x00, 0x03, 0x07, 0x01, 0x01
        /*0010*/ 	.byte	0x02, 0x03, 0x00, 0x00, 0x02, 0x06, 0x01, 0x00, 0x04, 0x0b, 0x08, 0x00, 0x09, 0x00, 0x00, 0x00
        /*0020*/ 	.byte	0x00, 0x00, 0x00, 0x00


//--------------------- .nv.info._Z12mem_trs_testPi --------------------------
	.section	.nv.info._Z12mem_trs_testPi,"",@"SHT_CUDA_INFO"
	.sectionflags	@""
	.align	4


	//----- nvinfo : EIATTR_CUDA_API_VERSION
	.align		4
        /*0000*/ 	.byte	0x04, 0x37
        /*0002*/ 	.short	(.L_8 - .L_7)
.L_7:
        /*0004*/ 	.word	0x00000082


	//----- nvinfo : EIATTR_KPARAM_INFO
	.align		4
.L_8:
        /*0008*/ 	.byte	0x04, 0x17
        /*000a*/ 	.short	(.L_10 - .L_9)
.L_9:
        /*000c*/ 	.word	0x00000000
        /*0010*/ 	.short	0x0000
        /*0012*/ 	.short	0x0000
        /*0014*/ 	.byte	0x00, 0xf5, 0x21, 0x00


	//----- nvinfo : EIATTR_SPARSE_MMA_MASK
	.align		4
.L_10:
        /*0018*/ 	.byte	0x03, 0x50
        /*001a*/ 	.short	0x0000


	//----- nvinfo : EIATTR_MAXREG_COUNT
	.align		4
        /*001c*/ 	.byte	0x03, 0x1b
        /*001e*/ 	.short	0x00ff


	//----- nvinfo : EIATTR_EXTERNS
	.align		4
        /*0020*/ 	.byte	0x04, 0x0f
        /*0022*/ 	.short	(.L_12 - .L_11)


	//   ....[0]....
	.align		4
.L_11:
        /*0024*/ 	.word	index@(vprintf)


	//----- nvinfo : EIATTR_MERCURY_ISA_VERSION
	.align		4
.L_12:
        /*0028*/ 	.byte	0x03, 0x5f
        /*002a*/ 	.short	0x0101


	//----- nvinfo : EIATTR_VRC_CTA_INIT_COUNT
	.align		4
        /*002c*/ 	.byte	0x02, 0x4a
	.zero		1
	.zero		1


	//----- nvinfo : EIATTR_SYSCALL_OFFSETS
	.align		4
        /*0030*/ 	.byte	0x04, 0x46
        /*0032*/ 	.short	(.L_14 - .L_13)


	//   ....[0]....
.L_13:
        /*0034*/ 	.word	0x00000160


	//----- nvinfo : EIATTR_EXIT_INSTR_OFFSETS
	.align		4
.L_14:
        /*0038*/ 	.byte	0x04, 0x1c
        /*003a*/ 	.short	(.L_16 - .L_15)


	//   ....[0]....
.L_15:
        /*003c*/ 	.word	0x00000170


	//----- nvinfo : EIATTR_CBANK_PARAM_SIZE
	.align		4
.L_16:
        /*0040*/ 	.byte	0x03, 0x19
        /*0042*/ 	.short	0x0008


	//----- nvinfo : EIATTR_PARAM_CBANK
	.align		4
        /*0044*/ 	.byte	0x04, 0x0a
        /*0046*/ 	.short	(.L_18 - .L_17)
	.align		4
.L_17:
        /*0048*/ 	.word	index@(.nv.constant0._Z12mem_trs_testPi)
        /*004c*/ 	.short	0x0380
        /*004e*/ 	.short	0x0008


	//----- nvinfo : EIATTR_SW_WAR
	.align		4
.L_18:
        /*0050*/ 	.byte	0x04, 0x36
        /*0052*/ 	.short	(.L_20 - .L_19)
.L_19:
        /*0054*/ 	.word	0x00000008
.L_20:


//--------------------- .nv.callgraph             --------------------------
	.section	.nv.callgraph,"",@"SHT_CUDA_CALLGRAPH"
	.align	4
	.sectionentsize	8
	.align		4
        /*0000*/ 	.word	0x00000000
	.align		4
        /*0004*/ 	.word	0xffffffff
	.align		4
        /*0008*/ 	.word	index@(_Z12mem_trs_testPi)
	.align		4
        /*000c*/ 	.word	index@(vprintf)
	.align		4
        /*0010*/ 	.word	0x00000000
	.align		4
        /*0014*/ 	.word	0xfffffffe
	.align		4
        /*0018*/ 	.word	0x00000000
	.align		4
        /*001c*/ 	.word	0xfffffffd
	.align		4
        /*0020*/ 	.word	0x00000000
	.align		4
        /*0024*/ 	.word	0xfffffffc


//--------------------- .nv.constant4             --------------------------
	.section	.nv.constant4,"a",@progbits
	.align	8
	.align		8
.nv.constant4:
        /*0000*/ 	.dword	vprintf
	.align		8
        /*0008*/ 	.dword	$str


//--------------------- .text._Z12mem_trs_testPi  --------------------------
	.section	.text._Z12mem_trs_testPi,"ax",@progbits
	.align	128
        .global         _Z12mem_trs_testPi
        .type           _Z12mem_trs_testPi,@function
        .size           _Z12mem_trs_testPi,(.L_x_2 - _Z12mem_trs_testPi)
        .other          _Z12mem_trs_testPi,@"STO_CUDA_ENTRY STV_DEFAULT"
_Z12mem_trs_testPi:
.text._Z12mem_trs_testPi:
[----:B------:R-:W0:Y:S01]  /*0000*/  LDC R1, c[0x0][0x37c] ;  /* 0x0000df00ff017b82 */ /* 0x000e220000000800 */
[----:B------:R-:W1:Y:S01]  /*0010*/  S2R R10, SR_TID.X ;  /* 0x00000000000a7919 */ /* 0x000e620000002100 */
[----:B------:R-:W2:Y:S06]  /*0020*/  LDCU UR6, c[0x0][0x2fc] ;  /* 0x00005f80ff0677ac */ /* 0x000eac0008000800 */
[----:B------:R-:W1:Y:S01]  /*0030*/  S2UR UR7, SR_CTAID.X ;  /* 0x00000000000779c3 */ /* 0x000e620000002500 */
[----:B0-----:R-:W-:Y:S01]  /*0040*/  VIADD R1, R1, 0xfffffff0 ;  /* 0xfffffff001017836 */ /* 0x001fe20000000000 */
[----:B------:R-:W0:Y:S06]  /*0050*/  LDCU.64 UR4, c[0x0][0x358] ;  /* 0x00006b00ff0477ac */ /* 0x000e2c0008000a00 */
[----:B------:R-:W3:Y:S01]  /*0060*/  LDC.64 R2, c[0x0][0x380] ;  /* 0x0000e000ff027b82 */ /* 0x000ee20000000a00 */
[----:B------:R-:W-:Y:S01]  /*0070*/  MOV R0, 0x0 ;  /* 0x0000000000007802 */ /* 0x000fe20000000f00 */
[----:B------:R-:W4:Y:S06]  /*0080*/  LDCU.64 UR8, c[0x4][0x8] ;  /* 0x01000100ff0877ac */ /* 0x000f2c0008000a00 */
[----:B------:R-:W1:Y:S02]  /*0090*/  LDC R11, c[0x0][0x360] ;  /* 0x0000d800ff0b7b82 */ /* 0x000e640000000800 */
[----:B-1----:R-:W-:-:S04]  /*00a0*/  IMAD R11, R11, UR7, R10 ;  /* 0x000000070b0b7c24 */ /* 0x002fc8000f8e020a */
[----:B---3--:R-:W-:-:S06]  /*00b0*/  IMAD.WIDE R2, R11, 0x4, R2 ;  /* 0x000000040b027825 */ /* 0x008fcc00078e0202 */
[----:B0-----:R-:W3:Y:S01]  /*00c0*/  LDG.E R2, desc[UR4][R2.64] ;  /* 0x0000000402027981 */ /* 0x001ee2000c1e1900 */
[----:B------:R-:W0:Y:S01]  /*00d0*/  LDCU UR4, c[0x0][0x2f8] ;  /* 0x00005f00ff0477ac */ /* 0x000e220008000800 */
[----:B------:R1:W1:Y:S01]  /*00e0*/  LDC.64 R8, c[0x4][R0] ;  /* 0x0100000000087b82 */ /* 0x0002620000000a00 */
[----:B----4-:R-:W-:Y:S01]  /*00f0*/  IMAD.U32 R4, RZ, RZ, UR8 ;  /* 0x00000008ff047e24 */ /* 0x010fe2000f8e00ff */
[----:B------:R4:W-:Y:S01]  /*0100*/  STL.64 [R1], R10 ;  /* 0x0000000a01007387 */ /* 0x0009e20000100a00 */
[----:B------:R-:W-:Y:S02]  /*0110*/  MOV R5, UR9 ;  /* 0x0000000900057c02 */ /* 0x000fe40008000f00 */
[----:B0-----:R-:W-:-:S04]  /*0120*/  IADD3 R6, P0, PT, R1, UR4, RZ ;  /* 0x0000000401067c10 */ /* 0x001fc8000ff1e0ff */
[----:B--2---:R-:W-:Y:S01]  /*0130*/  IADD3.X R7, PT, PT, RZ, UR6, RZ, P0, !PT ;  /* 0x00000006ff077c10 */ /* 0x004fe200087fe4ff */
[----:B-1-3--:R4:W-:Y:S08]  /*0140*/  STL [R1+0x8], R2 ;  /* 0x0000080201007387 */ /* 0x00a9f00000100800 */
[----:B------:R-:W-:-:S07]  /*0150*/  LEPC R20, `(.L_x_0) ;  /* 0x000000001014794e */ /* 0x000fce0000000000 */
[----:B----4-:R-:W-:Y:S05]  /*0160*/  CALL.ABS.NOINC R8 ;  /* 0x0000000008007343 */ /* 0x010fea0003c00000 */
.L_x_0:
[----:B------:R-:W-:Y:S05]  /*0170*/  EXIT ;  /* 0x000000000000794d */ /* 0x000fea0003800000 */
.L_x_1:
[----:B------:R-:W-:-:S00]  /*0180*/  BRA `(.L_x_1) ;  /* 0xfffffffc00fc7947 */ /* 0x000fc0000383ffff */
[----:B------:R-:W-:-:S00]  /*0190*/  NOP ;  /* 0x0000000000007918 */ /* 0x000fc00000000000 */
        /* <DEDUP_REMOVED lines=14> */
.L_x_2:


//--------------------- .nv.global.init           --------------------------
	.section	.nv.global.init,"aw",@progbits
.nv.global.init:
	.type		$str,@object
	.size		$str,(.L_0 - $str)
$str:
        /*0000*/ 	.byte	0x74, 0x69, 0x64, 0x3a, 0x20, 0x25, 0x64, 0x2c, 0x20, 0x67, 0x69, 0x64, 0x3a, 0x20, 0x25, 0x64
        /*0010*/ 	.byte	0x2c, 0x20, 0x76, 0x61, 0x6c, 0x75, 0x65, 0x3a, 0x20, 0x25, 0x64, 0x20, 0x0a, 0x00
.L_0:


//--------------------- .nv.shared.reserved.0     --------------------------
	.section	.nv.shared.reserved.0,"aw",@nobits
	.weak		__nv_reservedSMEM_offset_0_alias
	.size		__nv_reservedSMEM_offset_0_alias, 0, 64
	.other		__nv_reservedSMEM_offset_0_alias,@"STO_CUDA_RESERVED_SHARED STV_DEFAULT"
__nv_reservedSMEM_offset_0_alias:
	.zero		0
	.zero		64


//--------------------- .nv.constant0._Z12mem_trs_testPi --------------------------
	.section	.nv.constant0._Z12mem_trs_testPi,"a",@progbits
	.sectionflags	@""
	.align	4
.nv.constant0._Z12mem_trs_testPi:
	.zero		904


//--------------------- SYMBOLS --------------------------

	.type		.nv.reservedSmem.offset0,@object
	.size		.nv.reservedSmem.offset0,0x4
	.type		vprintf,@function
